//
// Generated by NVIDIA NVVM Compiler
//
// Compiler Build ID: CL-36424714
// Cuda compilation tools, release 13.0, V13.0.88
// Based on NVVM 20.0.0
//

.version 9.0
.target sm_100
.address_size 64

	// .globl	_Z3addPiS_

.visible .entry _Z3addPiS_(
	.param .u64 .ptr .align 1 _Z3addPiS__param_0,
	.param .u64 .ptr .align 1 _Z3addPiS__param_1
)
{
	.reg .pred 	%p<2>;
	.reg .b32 	%r<4>;
	.reg .b64 	%rd<8>;

	ld.param.u64 	%rd1, [_Z3addPiS__param_0];
	ld.param.u64 	%rd2, [_Z3addPiS__param_1];
	mov.u32 	%r1, %ctaid.x;
	setp.gt.u32 	%p1, %r1, 9;
	@%p1 bra 	$L__BB0_2;
	cvta.to.global.u64 	%rd3, %rd1;
	cvta.to.global.u64 	%rd4, %rd2;
	mul.wide.u32 	%rd5, %r1, 4;
	add.s64 	%rd6, %rd3, %rd5;
	ld.global.u32 	%r2, [%rd6];
	shl.b32 	%r3, %r2, 1;
	add.s64 	%rd7, %rd4, %rd5;
	st.global.u32 	[%rd7], %r3;
$L__BB0_2:
	ret;

}


// ===== COMPILED SASS (sm_100) =====

	.target	sm_100

	.elftype	@"ET_EXEC"


//--------------------- .note.nv.tkinfo           --------------------------
	.section	.note.nv.tkinfo,"",@"SHT_NOTE"
	.sectionflags	@"SHF_NOTE_NV_TKINFO"
	.tkinfo
        /*0018*/ 	.word	0x00000002
        /*0030*/ 	.string	""
        /*0030*/ 	.string	"ptxas"
        /*0030*/ 	.string	"Cuda compilation tools, release 13.0, V13.0.88"
        /*0030*/ 	.string	"Build cuda_13.0.r13.0/compiler.36424714_0"
        /*0030*/ 	.string	"-arch sm_100 -m 64 "



//--------------------- .note.nv.cuinfo           --------------------------
	.section	.note.nv.cuinfo,"",@"SHT_NOTE"
	.sectionflags	@"SHF_NOTE_NV_CUINFO"
        /*0018*/ 	.short	0x0002
        /*001a*/ 	.short	0x0064
        /*001c*/ 	.short	0x0082
	.zero		2


//--------------------- .nv.info                  --------------------------
	.section	.nv.info,"",@"SHT_CUDA_INFO"
	.align	4


	//----- nvinfo : EIATTR_REGCOUNT
	.align		4
        /*0000*/ 	.byte	0x04, 0x2f
        /*0002*/ 	.short	(.L_1 - .L_0)
	.align		4
.L_0:
        /*0004*/ 	.word	index@(_Z3addPiS_)
        /*0008*/ 	.word	0x0000000a


	//----- nvinfo : EIATTR_FRAME_SIZE
	.align		4
.L_1:
        /*000c*/ 	.byte	0x04, 0x11
        /*000e*/ 	.short	(.L_3 - .L_2)
	.align		4
.L_2:
        /*0010*/ 	.word	index@(_Z3addPiS_)
        /*0014*/ 	.word	0x00000000


	//----- nvinfo : EIATTR_MIN_STACK_SIZE
	.align		4
.L_3:
        /*0018*/ 	.byte	0x04, 0x12
        /*001a*/ 	.short	(.L_5 - .L_4)
	.align		4
.L_4:
        /*001c*/ 	.word	index@(_Z3addPiS_)
        /*0020*/ 	.word	0x00000000
.L_5:


//--------------------- .nv.compat                --------------------------
	.section	.nv.compat,"",@"SHT_CUDA_COMPAT_INFO"
	.align	4
        /*0000*/ 	.byte	0x02, 0x09, 0x00, 0x00, 0x02, 0x02, 0x01, 0x00, 0x02, 0x05, 0x05, 0x00, 0x03, 0x07, 0x01, 0x01
        /*0010*/ 	.byte	0x02, 0x03, 0x00, 0x00, 0x02, 0x06, 0x01, 0x00, 0x04, 0x0b, 0x08, 0x00, 0x09, 0x00, 0x00, 0x00
        /*0020*/ 	.byte	0x00, 0x00, 0x00, 0x00


//--------------------- .nv.info._Z3addPiS_       --------------------------
	.section	.nv.info._Z3addPiS_,"",@"SHT_CUDA_INFO"
	.sectionflags	@""
	.align	4


	//----- nvinfo : EIATTR_CUDA_API_VERSION
	.align		4
        /*0000*/ 	.byte	0x04, 0x37
        /*0002*/ 	.short	(.L_7 - .L_6)
.L_6:
        /*0004*/ 	.word	0x00000082


	//----- nvinfo : EIATTR_KPARAM_INFO
	.align		4
.L_7:
        /*0008*/ 	.byte	0x04, 0x17
        /*000a*/ 	.short	(.L_9 - .L_8)
.L_8:
        /*000c*/ 	.word	0x00000000
        /*0010*/ 	.short	0x0001
        /*0012*/ 	.short	0x0008
        /*0014*/ 	.byte	0x00, 0xf5, 0x21, 0x00


	//----- nvinfo : EIATTR_KPARAM_INFO
	.align		4
.L_9:
        /*0018*/ 	.byte	0x04, 0x17
        /*001a*/ 	.short	(.L_11 - .L_10)
.L_10:
        /*001c*/ 	.word	0x00000000
        /*0020*/ 	.short	0x0000
        /*0022*/ 	.short	0x0000
        /*0024*/ 	.byte	0x00, 0xf5, 0x21, 0x00


	//----- nvinfo : EIATTR_SPARSE_MMA_MASK
	.align		4
.L_11:
        /*0028*/ 	.byte	0x03, 0x50
        /*002a*/ 	.short	0x0000


	//----- nvinfo : EIATTR_MAXREG_COUNT
	.align		4
        /*002c*/ 	.byte	0x03, 0x1b
        /*002e*/ 	.short	0x00ff


	//----- nvinfo : EIATTR_MERCURY_ISA_VERSION
	.align		4
        /*0030*/ 	.byte	0x03, 0x5f
        /*0032*/ 	.short	0x0101


	//----- nvinfo : EIATTR_VRC_CTA_INIT_COUNT
	.align		4
        /*0034*/ 	.byte	0x02, 0x4a
	.zero		1
	.zero		1


	//----- nvinfo : EIATTR_EXIT_INSTR_OFFSETS
	.align		4
        /*0038*/ 	.byte	0x04, 0x1c
        /*003a*/ 	.short	(.L_13 - .L_12)


	//   ....[0]....
.L_12:
        /*003c*/ 	.word	0x00000030


	//   ....[1]....
        /*0040*/ 	.word	0x000000c0


	//----- nvinfo : EIATTR_CBANK_PARAM_SIZE
	.align		4
.L_13:
        /*0044*/ 	.byte	0x03, 0x19
        /*0046*/ 	.short	0x0010


	//----- nvinfo : EIATTR_PARAM_CBANK
	.align		4
        /*0048*/ 	.byte	0x04, 0x0a
        /*004a*/ 	.short	(.L_15 - .L_14)
	.align		4
.L_14:
        /*004c*/ 	.word	index@(.nv.constant0._Z3addPiS_)
        /*0050*/ 	.short	0x0380
        /*0052*/ 	.short	0x0010


	//----- nvinfo : EIATTR_SW_WAR
	.align		4
.L_15:
        /*0054*/ 	.byte	0x04, 0x36
        /*0056*/ 	.short	(.L_17 - .L_16)
.L_16:
        /*0058*/ 	.word	0x00000008
.L_17:


//--------------------- .nv.callgraph             --------------------------
	.section	.nv.callgraph,"",@"SHT_CUDA_CALLGRAPH"
	.align	4
	.sectionentsize	8
	.align		4
        /*0000*/ 	.word	0x00000000
	.align		4
        /*0004*/ 	.word	0xffffffff
	.align		4
        /*0008*/ 	.word	0x00000000
	.align		4
        /*000c*/ 	.word	0xfffffffe
	.align		4
        /*0010*/ 	.word	0x00000000
	.align		4
        /*0014*/ 	.word	0xfffffffd
	.align		4
        /*0018*/ 	.word	0x00000000
	.align		4
        /*001c*/ 	.word	0xfffffffc


//--------------------- .text._Z3addPiS_          --------------------------
	.section	.text._Z3addPiS_,"ax",@progbits
	.align	128
        .global         _Z3addPiS_
        .type           _Z3addPiS_,@function
        .size           _Z3addPiS_,(.L_x_1 - _Z3addPiS_)
        .other          _Z3addPiS_,@"STO_CUDA_ENTRY STV_DEFAULT"
_Z3addPiS_:
.text._Z3addPiS_:
[----:B------:R-:W-:Y:S01]  /*0000*/  LDC R1, c[0x0][0x37c] ;  /* 0x0000df00ff017b82 */ /* 0x000fe20000000800 */
[----:B------:R-:W0:Y:S02]  /*0010*/  S2R R7, SR_CTAID.X ;  /* 0x0000000000077919 */ /* 0x000e240000002500 */
[----:B0-----:R-:W-:-:S13]  /*0020*/  ISETP.GT.U32.AND P0, PT, R7, 0x9, PT ;  /* 0x000000090700780c */ /* 0x001fda0003f04070 */
[----:B------:R-:W-:Y:S05]  /*0030*/  @P0 EXIT ;  /* 0x000000000000094d */ /* 0x000fea0003800000 */
[----:B------:R-:W0:Y:S01]  /*0040*/  LDC.64 R2, c[0x0][0x380] ;  /* 0x0000e000ff027b82 */ /* 0x000e220000000a00 */
[----:B------:R-:W1:Y:S07]  /*0050*/  LDCU.64 UR4, c[0x0][0x358] ;  /* 0x00006b00ff0477ac */ /* 0x000e6e0008000a00 */
[----:B------:R-:W2:Y:S01]  /*0060*/  LDC.64 R4, c[0x0][0x388] ;  /* 0x0000e200ff047b82 */ /* 0x000ea20000000a00 */
[----:B0-----:R-:W-:-:S06]  /*0070*/  IMAD.WIDE.U32 R2, R7, 0x4, R2 ;  /* 0x0000000407027825 */ /* 0x001fcc00078e0002 */
[----:B-1----:R-:W3:Y:S01]  /*0080*/  LDG.E R2, desc[UR4][R2.64] ;  /* 0x0000000402027981 */ /* 0x002ee2000c1e1900 */
[----:B--2---:R-:W-:Y:S01]  /*0090*/  IMAD.WIDE.U32 R4, R7, 0x4, R4 ;  /* 0x0000000407047825 */ /* 0x004fe200078e0004 */
[----:B---3--:R-:W-:-:S05]  /*00a0*/  SHF.L.U32 R7, R2, 0x1, RZ ;  /* 0x0000000102077819 */ /* 0x008fca00000006ff */
[----:B------:R-:W-:Y:S01]  /*00b0*/  STG.E desc[UR4][R4.64], R7 ;  /* 0x0000000704007986 */ /* 0x000fe2000c101904 */
[----:B------:R-:W-:Y:S05]  /*00c0*/  EXIT ;  /* 0x000000000000794d */ /* 0x000fea0003800000 */
.L_x_0:
[----:B------:R-:W-:-:S00]  /*00d0*/  BRA `(.L_x_0) ;  /* 0xfffffffc00fc7947 */ /* 0x000fc0000383ffff */
[----:B------:R-:W-:-:S00]  /*00e0*/  NOP ;  /* 0x0000000000007918 */ /* 0x000fc00000000000 */
        /* <DEDUP_REMOVED lines=9> */
.L_x_1:


//--------------------- .nv.shared.reserved.0     --------------------------
	.section	.nv.shared.reserved.0,"aw",@nobits
	.weak		__nv_reservedSMEM_offset_0_alias
	.size		__nv_reservedSMEM_offset_0_alias, 0, 64
	.other		__nv_reservedSMEM_offset_0_alias,@"STO_CUDA_RESERVED_SHARED STV_DEFAULT"
__nv_reservedSMEM_offset_0_alias:
	.zero		0
	.zero		64


//--------------------- .nv.constant0._Z3addPiS_  --------------------------
	.section	.nv.constant0._Z3addPiS_,"a",@progbits
	.sectionflags	@""
	.align	4
.nv.constant0._Z3addPiS_:
	.zero		912


//--------------------- SYMBOLS --------------------------

	.type		.nv.reservedSmem.offset0,@object
	.size		.nv.reservedSmem.offset0,0x4
